//
// Generated by NVIDIA NVVM Compiler
//
// Compiler Build ID: CL-36424714
// Cuda compilation tools, release 13.0, V13.0.88
// Based on NVVM 20.0.0
//

.version 9.0
.target sm_100
.address_size 64

	// .globl	_Z9vectorAddPKfS0_Pfi

.visible .entry _Z9vectorAddPKfS0_Pfi(
	.param .u64 .ptr .align 1 _Z9vectorAddPKfS0_Pfi_param_0,
	.param .u64 .ptr .align 1 _Z9vectorAddPKfS0_Pfi_param_1,
	.param .u64 .ptr .align 1 _Z9vectorAddPKfS0_Pfi_param_2,
	.param .u32 _Z9vectorAddPKfS0_Pfi_param_3
)
{
	.reg .pred 	%p<7>;
	.reg .b32 	%r<40>;
	.reg .b32 	%f<16>;
	.reg .b64 	%rd<18>;

	ld.param.u64 	%rd7, [_Z9vectorAddPKfS0_Pfi_param_0];
	ld.param.u64 	%rd8, [_Z9vectorAddPKfS0_Pfi_param_1];
	ld.param.u64 	%rd9, [_Z9vectorAddPKfS0_Pfi_param_2];
	ld.param.u32 	%r20, [_Z9vectorAddPKfS0_Pfi_param_3];
	cvta.to.global.u64 	%rd1, %rd9;
	cvta.to.global.u64 	%rd2, %rd8;
	cvta.to.global.u64 	%rd3, %rd7;
	mov.u32 	%r21, %ntid.x;
	mov.u32 	%r22, %ctaid.x;
	mul.lo.s32 	%r1, %r21, %r22;
	mov.u32 	%r2, %tid.x;
	add.s32 	%r35, %r1, %r2;
	setp.ge.s32 	%p1, %r35, %r20;
	@%p1 bra 	$L__BB0_8;
	mul.hi.s32 	%r23, %r35, 274877907;
	shr.u32 	%r24, %r23, 31;
	shr.s32 	%r25, %r23, 6;
	add.s32 	%r26, %r25, %r24;
	mul.lo.s32 	%r27, %r26, 1000;
	sub.s32 	%r4, %r35, %r27;
	setp.lt.s32 	%p2, %r4, 1;
	@%p2 bra 	$L__BB0_8;
	not.b32 	%r29, %r1;
	add.s32 	%r30, %r20, %r29;
	sub.s32 	%r31, %r30, %r2;
	add.s32 	%r32, %r4, -1;
	min.u32 	%r33, %r31, %r32;
	add.s32 	%r5, %r33, 1;
	and.b32  	%r6, %r5, 3;
	setp.lt.u32 	%p3, %r33, 3;
	mov.b32 	%r37, 0;
	@%p3 bra 	$L__BB0_5;
	and.b32  	%r37, %r5, -4;
	neg.s32 	%r36, %r37;
	add.s64 	%rd4, %rd3, 8;
	add.s64 	%rd5, %rd2, 8;
	add.s64 	%rd6, %rd1, 8;
$L__BB0_4:
	mul.wide.s32 	%rd10, %r35, 4;
	add.s64 	%rd11, %rd4, %rd10;
	add.s64 	%rd12, %rd5, %rd10;
	add.s64 	%rd13, %rd6, %rd10;
	ld.global.f32 	%f1, [%rd11+-8];
	ld.global.f32 	%f2, [%rd12+-8];
	add.f32 	%f3, %f1, %f2;
	st.global.f32 	[%rd13+-8], %f3;
	ld.global.f32 	%f4, [%rd11+-4];
	ld.global.f32 	%f5, [%rd12+-4];
	add.f32 	%f6, %f4, %f5;
	st.global.f32 	[%rd13+-4], %f6;
	ld.global.f32 	%f7, [%rd11];
	ld.global.f32 	%f8, [%rd12];
	add.f32 	%f9, %f7, %f8;
	st.global.f32 	[%rd13], %f9;
	ld.global.f32 	%f10, [%rd11+4];
	ld.global.f32 	%f11, [%rd12+4];
	add.f32 	%f12, %f10, %f11;
	st.global.f32 	[%rd13+4], %f12;
	add.s32 	%r36, %r36, 4;
	add.s32 	%r35, %r35, 4;
	setp.ne.s32 	%p4, %r36, 0;
	@%p4 bra 	$L__BB0_4;
$L__BB0_5:
	setp.eq.s32 	%p5, %r6, 0;
	@%p5 bra 	$L__BB0_8;
	add.s32 	%r34, %r2, %r37;
	add.s32 	%r39, %r34, %r1;
	neg.s32 	%r38, %r6;
$L__BB0_7:
	.pragma "nounroll";
	mul.wide.s32 	%rd14, %r39, 4;
	add.s64 	%rd15, %rd1, %rd14;
	add.s64 	%rd16, %rd2, %rd14;
	add.s64 	%rd17, %rd3, %rd14;
	ld.global.f32 	%f13, [%rd17];
	ld.global.f32 	%f14, [%rd16];
	add.f32 	%f15, %f13, %f14;
	st.global.f32 	[%rd15], %f15;
	add.s32 	%r39, %r39, 1;
	add.s32 	%r38, %r38, 1;
	setp.ne.s32 	%p6, %r38, 0;
	@%p6 bra 	$L__BB0_7;
$L__BB0_8:
	ret;

}


// ===== COMPILED SASS (sm_100) =====

	.target	sm_100

	.elftype	@"ET_EXEC"


//--------------------- .note.nv.tkinfo           --------------------------
	.section	.note.nv.tkinfo,"",@"SHT_NOTE"
	.sectionflags	@"SHF_NOTE_NV_TKINFO"
	.tkinfo
        /*0018*/ 	.word	0x00000002
        /*0030*/ 	.string	""
        /*0030*/ 	.string	"ptxas"
        /*0030*/ 	.string	"Cuda compilation tools, release 13.0, V13.0.88"
        /*0030*/ 	.string	"Build cuda_13.0.r13.0/compiler.36424714_0"
        /*0030*/ 	.string	"-arch sm_100 -m 64 "



//--------------------- .note.nv.cuinfo           --------------------------
	.section	.note.nv.cuinfo,"",@"SHT_NOTE"
	.sectionflags	@"SHF_NOTE_NV_CUINFO"
        /*0018*/ 	.short	0x0002
        /*001a*/ 	.short	0x0064
        /*001c*/ 	.short	0x0082
	.zero		2


//--------------------- .nv.info                  --------------------------
	.section	.nv.info,"",@"SHT_CUDA_INFO"
	.align	4


	//----- nvinfo : EIATTR_REGCOUNT
	.align		4
        /*0000*/ 	.byte	0x04, 0x2f
        /*0002*/ 	.short	(.L_1 - .L_0)
	.align		4
.L_0:
        /*0004*/ 	.word	index@(_Z9vectorAddPKfS0_Pfi)
        /*0008*/ 	.word	0x0000001c


	//----- nvinfo : EIATTR_FRAME_SIZE
	.align		4
.L_1:
        /*000c*/ 	.byte	0x04, 0x11
        /*000e*/ 	.short	(.L_3 - .L_2)
	.align		4
.L_2:
        /*0010*/ 	.word	index@(_Z9vectorAddPKfS0_Pfi)
        /*0014*/ 	.word	0x00000000


	//----- nvinfo : EIATTR_MIN_STACK_SIZE
	.align		4
.L_3:
        /*0018*/ 	.byte	0x04, 0x12
        /*001a*/ 	.short	(.L_5 - .L_4)
	.align		4
.L_4:
        /*001c*/ 	.word	index@(_Z9vectorAddPKfS0_Pfi)
        /*0020*/ 	.word	0x00000000
.L_5:


//--------------------- .nv.compat                --------------------------
	.section	.nv.compat,"",@"SHT_CUDA_COMPAT_INFO"
	.align	4
        /*0000*/ 	.byte	0x02, 0x09, 0x00, 0x00, 0x02, 0x02, 0x01, 0x00, 0x02, 0x05, 0x05, 0x00, 0x03, 0x07, 0x01, 0x01
        /*0010*/ 	.byte	0x02, 0x03, 0x00, 0x00, 0x02, 0x06, 0x01, 0x00, 0x04, 0x0b, 0x08, 0x00, 0x09, 0x00, 0x00, 0x00
        /*0020*/ 	.byte	0x00, 0x00, 0x00, 0x00


//--------------------- .nv.info._Z9vectorAddPKfS0_Pfi --------------------------
	.section	.nv.info._Z9vectorAddPKfS0_Pfi,"",@"SHT_CUDA_INFO"
	.sectionflags	@""
	.align	4


	//----- nvinfo : EIATTR_CUDA_API_VERSION
	.align		4
        /*0000*/ 	.byte	0x04, 0x37
        /*0002*/ 	.short	(.L_7 - .L_6)
.L_6:
        /*0004*/ 	.word	0x00000082


	//----- nvinfo : EIATTR_KPARAM_INFO
	.align		4
.L_7:
        /*0008*/ 	.byte	0x04, 0x17
        /*000a*/ 	.short	(.L_9 - .L_8)
.L_8:
        /*000c*/ 	.word	0x00000000
        /*0010*/ 	.short	0x0003
        /*0012*/ 	.short	0x0018
        /*0014*/ 	.byte	0x00, 0xf0, 0x11, 0x00


	//----- nvinfo : EIATTR_KPARAM_INFO
	.align		4
.L_9:
        /*0018*/ 	.byte	0x04, 0x17
        /*001a*/ 	.short	(.L_11 - .L_10)
.L_10:
        /*001c*/ 	.word	0x00000000
        /*0020*/ 	.short	0x0002
        /*0022*/ 	.short	0x0010
        /*0024*/ 	.byte	0x00, 0xf5, 0x21, 0x00


	//----- nvinfo : EIATTR_KPARAM_INFO
	.align		4
.L_11:
        /*0028*/ 	.byte	0x04, 0x17
        /*002a*/ 	.short	(.L_13 - .L_12)
.L_12:
        /*002c*/ 	.word	0x00000000
        /*0030*/ 	.short	0x0001
        /*0032*/ 	.short	0x0008
        /*0034*/ 	.byte	0x00, 0xf5, 0x21, 0x00


	//----- nvinfo : EIATTR_KPARAM_INFO
	.align		4
.L_13:
        /*0038*/ 	.byte	0x04, 0x17
        /*003a*/ 	.short	(.L_15 - .L_14)
.L_14:
        /*003c*/ 	.word	0x00000000
        /*0040*/ 	.short	0x0000
        /*0042*/ 	.short	0x0000
        /*0044*/ 	.byte	0x00, 0xf5, 0x21, 0x00


	//----- nvinfo : EIATTR_SPARSE_MMA_MASK
	.align		4
.L_15:
        /*0048*/ 	.byte	0x03, 0x50
        /*004a*/ 	.short	0x0000


	//----- nvinfo : EIATTR_MAXREG_COUNT
	.align		4
        /*004c*/ 	.byte	0x03, 0x1b
        /*004e*/ 	.short	0x00ff


	//----- nvinfo : EIATTR_MERCURY_ISA_VERSION
	.align		4
        /*0050*/ 	.byte	0x03, 0x5f
        /*0052*/ 	.short	0x0101


	//----- nvinfo : EIATTR_VRC_CTA_INIT_COUNT
	.align		4
        /*0054*/ 	.byte	0x02, 0x4a
	.zero		1
	.zero		1


	//----- nvinfo : EIATTR_EXIT_INSTR_OFFSETS
	.align		4
        /*0058*/ 	.byte	0x04, 0x1c
        /*005a*/ 	.short	(.L_17 - .L_16)


	//   ....[0]....
.L_16:
        /*005c*/ 	.word	0x00000080


	//   ....[1]....
        /*0060*/ 	.word	0x000000e0


	//   ....[2]....
        /*0064*/ 	.word	0x000003d0


	//   ....[3]....
        /*0068*/ 	.word	0x000004e0


	//----- nvinfo : EIATTR_CRS_STACK_SIZE
	.align		4
.L_17:
        /*006c*/ 	.byte	0x04, 0x1e
        /*006e*/ 	.short	(.L_19 - .L_18)
.L_18:
        /*0070*/ 	.word	0x00000000


	//----- nvinfo : EIATTR_CBANK_PARAM_SIZE
	.align		4
.L_19:
        /*0074*/ 	.byte	0x03, 0x19
        /*0076*/ 	.short	0x001c


	//----- nvinfo : EIATTR_PARAM_CBANK
	.align		4
        /*0078*/ 	.byte	0x04, 0x0a
        /*007a*/ 	.short	(.L_21 - .L_20)
	.align		4
.L_20:
        /*007c*/ 	.word	index@(.nv.constant0._Z9vectorAddPKfS0_Pfi)
        /*0080*/ 	.short	0x0380
        /*0082*/ 	.short	0x001c


	//----- nvinfo : EIATTR_SW_WAR
	.align		4
.L_21:
        /*0084*/ 	.byte	0x04, 0x36
        /*0086*/ 	.short	(.L_23 - .L_22)
.L_22:
        /*0088*/ 	.word	0x00000008
.L_23:


//--------------------- .nv.callgraph             --------------------------
	.section	.nv.callgraph,"",@"SHT_CUDA_CALLGRAPH"
	.align	4
	.sectionentsize	8
	.align		4
        /*0000*/ 	.word	0x00000000
	.align		4
        /*0004*/ 	.word	0xffffffff
	.align		4
        /*0008*/ 	.word	0x00000000
	.align		4
        /*000c*/ 	.word	0xfffffffe
	.align		4
        /*0010*/ 	.word	0x00000000
	.align		4
        /*0014*/ 	.word	0xfffffffd
	.align		4
        /*0018*/ 	.word	0x00000000
	.align		4
        /*001c*/ 	.word	0xfffffffc


//--------------------- .text._Z9vectorAddPKfS0_Pfi --------------------------
	.section	.text._Z9vectorAddPKfS0_Pfi,"ax",@progbits
	.align	128
        .global         _Z9vectorAddPKfS0_Pfi
        .type           _Z9vectorAddPKfS0_Pfi,@function
        .size           _Z9vectorAddPKfS0_Pfi,(.L_x_5 - _Z9vectorAddPKfS0_Pfi)
        .other          _Z9vectorAddPKfS0_Pfi,@"STO_CUDA_ENTRY STV_DEFAULT"
_Z9vectorAddPKfS0_Pfi:
.text._Z9vectorAddPKfS0_Pfi:
[----:B------:R-:W-:Y:S01]  /*0000*/  LDC R1, c[0x0][0x37c] ;  /* 0x0000df00ff017b82 */ /* 0x000fe20000000800 */
[----:B------:R-:W0:Y:S07]  /*0010*/  S2R R0, SR_TID.X ;  /* 0x0000000000007919 */ /* 0x000e2e0000002100 */
[----:B------:R-:W1:Y:S01]  /*0020*/  S2UR UR5, SR_CTAID.X ;  /* 0x00000000000579c3 */ /* 0x000e620000002500 */
[----:B------:R-:W1:Y:S01]  /*0030*/  LDCU UR4, c[0x0][0x360] ;  /* 0x00006c00ff0477ac */ /* 0x000e620008000800 */
[----:B------:R-:W2:Y:S01]  /*0040*/  LDCU UR6, c[0x0][0x398] ;  /* 0x00007300ff0677ac */ /* 0x000ea20008000800 */
[----:B-1----:R-:W-:-:S06]  /*0050*/  UIMAD UR4, UR4, UR5, URZ ;  /* 0x00000005040472a4 */ /* 0x002fcc000f8e02ff */
[----:B0-----:R-:W-:-:S05]  /*0060*/  VIADD R15, R0, UR4 ;  /* 0x00000004000f7c36 */ /* 0x001fca0008000000 */
[----:B--2---:R-:W-:-:S13]  /*0070*/  ISETP.GE.AND P0, PT, R15, UR6, PT ;  /* 0x000000060f007c0c */ /* 0x004fda000bf06270 */
[----:B------:R-:W-:Y:S05]  /*0080*/  @P0 EXIT ;  /* 0x000000000000094d */ /* 0x000fea0003800000 */
[----:B------:R-:W-:-:S05]  /*0090*/  IMAD.HI R2, R15, 0x10624dd3, RZ ;  /* 0x10624dd30f027827 */ /* 0x000fca00078e02ff */
[----:B------:R-:W-:-:S04]  /*00a0*/  SHF.R.U32.HI R3, RZ, 0x1f, R2 ;  /* 0x0000001fff037819 */ /* 0x000fc80000011602 */
[----:B------:R-:W-:-:S05]  /*00b0*/  LEA.HI.SX32 R2, R2, R3, 0x1a ;  /* 0x0000000302027211 */ /* 0x000fca00078fd2ff */
[----:B------:R-:W-:-:S05]  /*00c0*/  IMAD R2, R2, -0x3e8, R15 ;  /* 0xfffffc1802027824 */ /* 0x000fca00078e020f */
[----:B------:R-:W-:-:S13]  /*00d0*/  ISETP.GE.AND P0, PT, R2, 0x1, PT ;  /* 0x000000010200780c */ /* 0x000fda0003f06270 */
[----:B------:R-:W-:Y:S05]  /*00e0*/  @!P0 EXIT ;  /* 0x000000000000894d */ /* 0x000fea0003800000 */
[----:B------:R-:W-:Y:S01]  /*00f0*/  LOP3.LUT R3, RZ, UR4, RZ, 0x33, !PT ;  /* 0x00000004ff037c12 */ /* 0x000fe2000f8e33ff */
[----:B------:R-:W-:Y:S01]  /*0100*/  BSSY.RECONVERGENT B0, `(.L_x_0) ;  /* 0x000002c000007945 */ /* 0x000fe20003800200 */
[----:B------:R-:W-:Y:S02]  /*0110*/  HFMA2 R17, -RZ, RZ, 0, 0 ;  /* 0x00000000ff117431 */ /* 0x000fe400000001ff */
[----:B------:R-:W-:Y:S01]  /*0120*/  IADD3 R3, PT, PT, -R0, UR6, R3 ;  /* 0x0000000600037c10 */ /* 0x000fe2000fffe103 */
[----:B------:R-:W0:Y:S03]  /*0130*/  LDCU.64 UR6, c[0x0][0x358] ;  /* 0x00006b00ff0677ac */ /* 0x000e260008000a00 */
[----:B------:R-:W-:-:S04]  /*0140*/  VIADDMNMX.U32 R3, R2, 0xffffffff, R3, PT ;  /* 0xffffffff02037846 */ /* 0x000fc80003800003 */
[C---:B------:R-:W-:Y:S01]  /*0150*/  ISETP.GE.U32.AND P1, PT, R3.reuse, 0x3, PT ;  /* 0x000000030300780c */ /* 0x040fe20003f26070 */
[----:B------:R-:W-:-:S05]  /*0160*/  VIADD R8, R3, 0x1 ;  /* 0x0000000103087836 */ /* 0x000fca0000000000 */
[----:B------:R-:W-:-:S04]  /*0170*/  LOP3.LUT R14, R8, 0x3, RZ, 0xc0, !PT ;  /* 0x00000003080e7812 */ /* 0x000fc800078ec0ff */
[----:B------:R-:W-:-:S03]  /*0180*/  ISETP.NE.AND P0, PT, R14, RZ, PT ;  /* 0x000000ff0e00720c */ /* 0x000fc60003f05270 */
[----:B0-----:R-:W-:Y:S10]  /*0190*/  @!P1 BRA `(.L_x_1) ;  /* 0x0000000000889947 */ /* 0x001ff40003800000 */
[----:B------:R-:W0:Y:S01]  /*01a0*/  LDC.64 R2, c[0x0][0x380] ;  /* 0x0000e000ff027b82 */ /* 0x000e220000000a00 */
[----:B------:R-:W-:-:S05]  /*01b0*/  LOP3.LUT R17, R8, 0xfffffffc, RZ, 0xc0, !PT ;  /* 0xfffffffc08117812 */ /* 0x000fca00078ec0ff */
[----:B------:R-:W-:Y:S02]  /*01c0*/  IMAD.MOV R16, RZ, RZ, -R17 ;  /* 0x000000ffff107224 */ /* 0x000fe400078e0a11 */
[----:B------:R-:W1:Y:S08]  /*01d0*/  LDC.64 R4, c[0x0][0x388] ;  /* 0x0000e200ff047b82 */ /* 0x000e700000000a00 */
[----:B------:R-:W2:Y:S01]  /*01e0*/  LDC.64 R6, c[0x0][0x390] ;  /* 0x0000e400ff067b82 */ /* 0x000ea20000000a00 */
[----:B0-----:R-:W-:-:S05]  /*01f0*/  IADD3 R2, P1, PT, R2, 0x8, RZ ;  /* 0x0000000802027810 */ /* 0x001fca0007f3e0ff */
[----:B------:R-:W-:Y:S01]  /*0200*/  IMAD.X R3, RZ, RZ, R3, P1 ;  /* 0x000000ffff037224 */ /* 0x000fe200008e0603 */
[----:B-1----:R-:W-:-:S05]  /*0210*/  IADD3 R4, P2, PT, R4, 0x8, RZ ;  /* 0x0000000804047810 */ /* 0x002fca0007f5e0ff */
[----:B------:R-:W-:Y:S01]  /*0220*/  IMAD.X R5, RZ, RZ, R5, P2 ;  /* 0x000000ffff057224 */ /* 0x000fe200010e0605 */
[----:B--2---:R-:W-:-:S04]  /*0230*/  IADD3 R6, P3, PT, R6, 0x8, RZ ;  /* 0x0000000806067810 */ /* 0x004fc80007f7e0ff */
[----:B------:R-:W-:-:S09]  /*0240*/  IADD3.X R7, PT, PT, RZ, R7, RZ, P3, !PT ;  /* 0x00000007ff077210 */ /* 0x000fd20001ffe4ff */
.L_x_2:
[----:B------:R-:W-:-:S04]  /*0250*/  IMAD.WIDE R12, R15, 0x4, R2 ;  /* 0x000000040f0c7825 */ /* 0x000fc800078e0202 */
[C---:B------:R-:W-:Y:S01]  /*0260*/  IMAD.WIDE R10, R15.reuse, 0x4, R4 ;  /* 0x000000040f0a7825 */ /* 0x040fe200078e0204 */
[----:B------:R-:W2:Y:S04]  /*0270*/  LDG.E R18, desc[UR6][R12.64+-0x8] ;  /* 0xfffff8060c127981 */ /* 0x000ea8000c1e1900 */
[----:B0-----:R-:W2:Y:S01]  /*0280*/  LDG.E R19, desc[UR6][R10.64+-0x8] ;  /* 0xfffff8060a137981 */ /* 0x001ea2000c1e1900 */
[----:B------:R-:W-:-:S04]  /*0290*/  IMAD.WIDE R8, R15, 0x4, R6 ;  /* 0x000000040f087825 */ /* 0x000fc800078e0206 */
[----:B--2---:R-:W-:-:S05]  /*02a0*/  FADD R19, R18, R19 ;  /* 0x0000001312137221 */ /* 0x004fca0000000000 */
[----:B------:R0:W-:Y:S04]  /*02b0*/  STG.E desc[UR6][R8.64+-0x8], R19 ;  /* 0xfffff81308007986 */ /* 0x0001e8000c101906 */
[----:B------:R-:W2:Y:S04]  /*02c0*/  LDG.E R18, desc[UR6][R12.64+-0x4] ;  /* 0xfffffc060c127981 */ /* 0x000ea8000c1e1900 */
[----:B------:R-:W2:Y:S02]  /*02d0*/  LDG.E R21, desc[UR6][R10.64+-0x4] ;  /* 0xfffffc060a157981 */ /* 0x000ea4000c1e1900 */
[----:B--2---:R-:W-:-:S05]  /*02e0*/  FADD R21, R18, R21 ;  /* 0x0000001512157221 */ /* 0x004fca0000000000 */
[----:B------:R0:W-:Y:S04]  /*02f0*/  STG.E desc[UR6][R8.64+-0x4], R21 ;  /* 0xfffffc1508007986 */ /* 0x0001e8000c101906 */
[----:B------:R-:W2:Y:S04]  /*0300*/  LDG.E R18, desc[UR6][R12.64] ;  /* 0x000000060c127981 */ /* 0x000ea8000c1e1900 */
[----:B------:R-:W2:Y:S02]  /*0310*/  LDG.E R23, desc[UR6][R10.64] ;  /* 0x000000060a177981 */ /* 0x000ea4000c1e1900 */
[----:B--2---:R-:W-:-:S05]  /*0320*/  FADD R23, R18, R23 ;  /* 0x0000001712177221 */ /* 0x004fca0000000000 */
[----:B------:R0:W-:Y:S04]  /*0330*/  STG.E desc[UR6][R8.64], R23 ;  /* 0x0000001708007986 */ /* 0x0001e8000c101906 */
[----:B------:R-:W2:Y:S04]  /*0340*/  LDG.E R18, desc[UR6][R12.64+0x4] ;  /* 0x000004060c127981 */ /* 0x000ea8000c1e1900 */
[----:B------:R-:W2:Y:S01]  /*0350*/  LDG.E R25, desc[UR6][R10.64+0x4] ;  /* 0x000004060a197981 */ /* 0x000ea2000c1e1900 */
[----:B------:R-:W-:Y:S01]  /*0360*/  IADD3 R16, PT, PT, R16, 0x4, RZ ;  /* 0x0000000410107810 */ /* 0x000fe20007ffe0ff */
[----:B------:R-:W-:-:S03]  /*0370*/  VIADD R15, R15, 0x4 ;  /* 0x000000040f0f7836 */ /* 0x000fc60000000000 */
[----:B------:R-:W-:Y:S01]  /*0380*/  ISETP.NE.AND P1, PT, R16, RZ, PT ;  /* 0x000000ff1000720c */ /* 0x000fe20003f25270 */
[----:B--2---:R-:W-:-:S05]  /*0390*/  FADD R25, R18, R25 ;  /* 0x0000001912197221 */ /* 0x004fca0000000000 */
[----:B------:R0:W-:Y:S07]  /*03a0*/  STG.E desc[UR6][R8.64+0x4], R25 ;  /* 0x0000041908007986 */ /* 0x0001ee000c101906 */
[----:B------:R-:W-:Y:S05]  /*03b0*/  @P1 BRA `(.L_x_2) ;  /* 0xfffffffc00a41947 */ /* 0x000fea000383ffff */
.L_x_1:
[----:B------:R-:W-:Y:S05]  /*03c0*/  BSYNC.RECONVERGENT B0 ;  /* 0x0000000000007941 */ /* 0x000fea0003800200 */
.L_x_0:
[----:B------:R-:W-:Y:S05]  /*03d0*/  @!P0 EXIT ;  /* 0x000000000000894d */ /* 0x000fea0003800000 */
[----:B0-----:R-:W0:Y:S01]  /*03e0*/  LDC.64 R8, c[0x0][0x390] ;  /* 0x0000e400ff087b82 */ /* 0x001e220000000a00 */
[----:B------:R-:W-:Y:S02]  /*03f0*/  IADD3 R17, PT, PT, R0, UR4, R17 ;  /* 0x0000000400117c10 */ /* 0x000fe4000fffe011 */
[----:B------:R-:W-:-:S05]  /*0400*/  IADD3 R14, PT, PT, -R14, RZ, RZ ;  /* 0x000000ff0e0e7210 */ /* 0x000fca0007ffe1ff */
[----:B------:R-:W1:Y:S08]  /*0410*/  LDC.64 R12, c[0x0][0x380] ;  /* 0x0000e000ff0c7b82 */ /* 0x000e700000000a00 */
[----:B------:R-:W2:Y:S02]  /*0420*/  LDC.64 R10, c[0x0][0x388] ;  /* 0x0000e200ff0a7b82 */ /* 0x000ea40000000a00 */
.L_x_3:
[----:B--2---:R-:W-:-:S04]  /*0430*/  IMAD.WIDE R4, R17, 0x4, R10 ;  /* 0x0000000411047825 */ /* 0x004fc800078e020a */
[C---:B-1----:R-:W-:Y:S02]  /*0440*/  IMAD.WIDE R6, R17.reuse, 0x4, R12 ;  /* 0x0000000411067825 */ /* 0x042fe400078e020c */
[----:B------:R-:W2:Y:S04]  /*0450*/  LDG.E R5, desc[UR6][R4.64] ;  /* 0x0000000604057981 */ /* 0x000ea8000c1e1900 */
[----:B------:R-:W2:Y:S01]  /*0460*/  LDG.E R6, desc[UR6][R6.64] ;  /* 0x0000000606067981 */ /* 0x000ea2000c1e1900 */
[C---:B0--3--:R-:W-:Y:S01]  /*0470*/  IMAD.WIDE R2, R17.reuse, 0x4, R8 ;  /* 0x0000000411027825 */ /* 0x049fe200078e0208 */
[----:B------:R-:W-:-:S03]  /*0480*/  IADD3 R17, PT, PT, R17, 0x1, RZ ;  /* 0x0000000111117810 */ /* 0x000fc60007ffe0ff */
[----:B------:R-:W-:-:S05]  /*0490*/  VIADD R14, R14, 0x1 ;  /* 0x000000010e0e7836 */ /* 0x000fca0000000000 */
[----:B------:R-:W-:Y:S01]  /*04a0*/  ISETP.NE.AND P0, PT, R14, RZ, PT ;  /* 0x000000ff0e00720c */ /* 0x000fe20003f05270 */
[----:B--2---:R-:W-:-:S05]  /*04b0*/  FADD R15, R6, R5 ;  /* 0x00000005060f7221 */ /* 0x004fca0000000000 */
[----:B------:R3:W-:Y:S07]  /*04c0*/  STG.E desc[UR6][R2.64], R15 ;  /* 0x0000000f02007986 */ /* 0x0007ee000c101906 */
[----:B------:R-:W-:Y:S05]  /*04d0*/  @P0 BRA `(.L_x_3) ;  /* 0xfffffffc00d40947 */ /* 0x000fea000383ffff */
[----:B------:R-:W-:Y:S05]  /*04e0*/  EXIT ;  /* 0x000000000000794d */ /* 0x000fea0003800000 */
.L_x_4:
[----:B------:R-:W-:-:S00]  /*04f0*/  BRA `(.L_x_4) ;  /* 0xfffffffc00fc7947 */ /* 0x000fc0000383ffff */
[----:B------:R-:W-:-:S00]  /*0500*/  NOP ;  /* 0x0000000000007918 */ /* 0x000fc00000000000 */
[----:B------:R-:W-:-:S00]  /*0510*/  NOP ;  /* 0x0000000000007918 */ /* 0x000fc00000000000 */
[----:B------:R-:W-:-:S00]  /*0520*/  NOP ;  /* 0x0000000000007918 */ /* 0x000fc00000000000 */
[----:B------:R-:W-:-:S00]  /*0530*/  NOP ;  /* 0x0000000000007918 */ /* 0x000fc00000000000 */
[----:B------:R-:W-:-:S00]  /*0540*/  NOP ;  /* 0x0000000000007918 */ /* 0x000fc00000000000 */
[----:B------:R-:W-:-:S00]  /*0550*/  NOP ;  /* 0x0000000000007918 */ /* 0x000fc00000000000 */
[----:B------:R-:W-:-:S00]  /*0560*/  NOP ;  /* 0x0000000000007918 */ /* 0x000fc00000000000 */
[----:B------:R-:W-:-:S00]  /*0570*/  NOP ;  /* 0x0000000000007918 */ /* 0x000fc00000000000 */
.L_x_5:


//--------------------- .nv.shared.reserved.0     --------------------------
	.section	.nv.shared.reserved.0,"aw",@nobits
	.weak		__nv_reservedSMEM_offset_0_alias
	.size		__nv_reservedSMEM_offset_0_alias, 0, 64
	.other		__nv_reservedSMEM_offset_0_alias,@"STO_CUDA_RESERVED_SHARED STV_DEFAULT"
__nv_reservedSMEM_offset_0_alias:
	.zero		0
	.zero		64


//--------------------- .nv.constant0._Z9vectorAddPKfS0_Pfi --------------------------
	.section	.nv.constant0._Z9vectorAddPKfS0_Pfi,"a",@progbits
	.sectionflags	@""
	.align	4
.nv.constant0._Z9vectorAddPKfS0_Pfi:
	.zero		924


//--------------------- SYMBOLS --------------------------

	.type		.nv.reservedSmem.offset0,@object
	.size		.nv.reservedSmem.offset0,0x4
